	.headerflags	@"EF_CUDA_TEXMODE_UNIFIED EF_CUDA_64BIT_ADDRESS EF_CUDA_ACCELERATORS EF_CUDA_SM90 EF_CUDA_VIRTUAL_SM(EF_CUDA_SM90)"
	.elftype	@"ET_EXEC"


//--------------------- .nv.info                  --------------------------
	.section	.nv.info,"",@"SHT_CUDA_INFO"
	.align	4


	//----- nvinfo : EIATTR_REGCOUNT
	.align		4
        /*0000*/ 	.byte	0x04, 0x2f
        /*0002*/ 	.short	(.L_1 - .L_0)
	.align		4
.L_0:
        /*0004*/ 	.word	index@(triton_poi_fused_clone_1)
        /*0008*/ 	.word	0x00000018


	//----- nvinfo : EIATTR_MIN_STACK_SIZE
	.align		4
.L_1:
        /*000c*/ 	.byte	0x04, 0x12
        /*000e*/ 	.short	(.L_3 - .L_2)
	.align		4
.L_2:
        /*0010*/ 	.word	index@(triton_poi_fused_clone_1)
        /*0014*/ 	.word	0x00000000


	//----- nvinfo : EIATTR_FRAME_SIZE
	.align		4
.L_3:
        /*0018*/ 	.byte	0x04, 0x11
        /*001a*/ 	.short	(.L_5 - .L_4)
	.align		4
.L_4:
        /*001c*/ 	.word	index@(triton_poi_fused_clone_1)
        /*0020*/ 	.word	0x00000000


	//----- nvinfo : EIATTR_MIN_STACK_SIZE
	.align		4
.L_5:
        /*0024*/ 	.byte	0x04, 0x12
        /*0026*/ 	.short	(.L_7 - .L_6)
	.align		4
.L_6:
        /*0028*/ 	.word	index@(triton_poi_fused_clone_1)
        /*002c*/ 	.word	0x00000000
.L_7:


//--------------------- .nv.info.triton_poi_fused_clone_1 --------------------------
	.section	.nv.info.triton_poi_fused_clone_1,"",@"SHT_CUDA_INFO"
	.sectionflags	@""
	.align	4


	//----- nvinfo : EIATTR_CUDA_API_VERSION
	.align		4
        /*0000*/ 	.byte	0x04, 0x37
        /*0002*/ 	.short	(.L_9 - .L_8)
.L_8:
        /*0004*/ 	.word	0x0000007c


	//----- nvinfo : EIATTR_KPARAM_INFO
	.align		4
.L_9:
        /*0008*/ 	.byte	0x04, 0x17
        /*000a*/ 	.short	(.L_11 - .L_10)
.L_10:
        /*000c*/ 	.word	0x00000000
        /*0010*/ 	.short	0x0006
        /*0012*/ 	.short	0x0030
        /*0014*/ 	.byte	0x00, 0xf0, 0x11, 0x00


	//----- nvinfo : EIATTR_KPARAM_INFO
	.align		4
.L_11:
        /*0018*/ 	.byte	0x04, 0x17
        /*001a*/ 	.short	(.L_13 - .L_12)
.L_12:
        /*001c*/ 	.word	0x00000000
        /*0020*/ 	.short	0x0005
        /*0022*/ 	.short	0x0028
        /*0024*/ 	.byte	0x00, 0xf4, 0x21, 0x00


	//----- nvinfo : EIATTR_KPARAM_INFO
	.align		4
.L_13:
        /*0028*/ 	.byte	0x04, 0x17
        /*002a*/ 	.short	(.L_15 - .L_14)
.L_14:
        /*002c*/ 	.word	0x00000000
        /*0030*/ 	.short	0x0004
        /*0032*/ 	.short	0x0020
        /*0034*/ 	.byte	0x00, 0xf4, 0x21, 0x00


	//----- nvinfo : EIATTR_KPARAM_INFO
	.align		4
.L_15:
        /*0038*/ 	.byte	0x04, 0x17
        /*003a*/ 	.short	(.L_17 - .L_16)
.L_16:
        /*003c*/ 	.word	0x00000000
        /*0040*/ 	.short	0x0003
        /*0042*/ 	.short	0x0018
        /*0044*/ 	.byte	0x00, 0xf4, 0x21, 0x00


	//----- nvinfo : EIATTR_KPARAM_INFO
	.align		4
.L_17:
        /*0048*/ 	.byte	0x04, 0x17
        /*004a*/ 	.short	(.L_19 - .L_18)
.L_18:
        /*004c*/ 	.word	0x00000000
        /*0050*/ 	.short	0x0002
        /*0052*/ 	.short	0x0010
        /*0054*/ 	.byte	0x00, 0xf4, 0x21, 0x00


	//----- nvinfo : EIATTR_KPARAM_INFO
	.align		4
.L_19:
        /*0058*/ 	.byte	0x04, 0x17
        /*005a*/ 	.short	(.L_21 - .L_20)
.L_20:
        /*005c*/ 	.word	0x00000000
        /*0060*/ 	.short	0x0001
        /*0062*/ 	.short	0x0008
        /*0064*/ 	.byte	0x00, 0xf4, 0x21, 0x00


	//----- nvinfo : EIATTR_KPARAM_INFO
	.align		4
.L_21:
        /*0068*/ 	.byte	0x04, 0x17
        /*006a*/ 	.short	(.L_23 - .L_22)
.L_22:
        /*006c*/ 	.word	0x00000000
        /*0070*/ 	.short	0x0000
        /*0072*/ 	.short	0x0000
        /*0074*/ 	.byte	0x00, 0xf4, 0x21, 0x00


	//----- nvinfo : EIATTR_SPARSE_MMA_MASK
	.align		4
.L_23:
        /*0078*/ 	.byte	0x03, 0x50
        /*007a*/ 	.short	0x0000


	//----- nvinfo : EIATTR_MAXREG_COUNT
	.align		4
        /*007c*/ 	.byte	0x03, 0x1b
        /*007e*/ 	.short	0x00ff


	//----- nvinfo : EIATTR_EXIT_INSTR_OFFSETS
	.align		4
        /*0080*/ 	.byte	0x04, 0x1c
        /*0082*/ 	.short	(.L_25 - .L_24)


	//   ....[0]....
.L_24:
        /*0084*/ 	.word	0x00000330


	//   ....[1]....
        /*0088*/ 	.word	0x00000350


	//----- nvinfo : EIATTR_REQNTID
	.align		4
.L_25:
        /*008c*/ 	.byte	0x04, 0x10
        /*008e*/ 	.short	(.L_27 - .L_26)
.L_26:
        /*0090*/ 	.word	0x00000080
        /*0094*/ 	.word	0x00000001
        /*0098*/ 	.word	0x00000001


	//----- nvinfo : EIATTR_CBANK_PARAM_SIZE
	.align		4
.L_27:
        /*009c*/ 	.byte	0x03, 0x19
        /*009e*/ 	.short	0x0034


	//----- nvinfo : EIATTR_PARAM_CBANK
	.align		4
        /*00a0*/ 	.byte	0x04, 0x0a
        /*00a2*/ 	.short	(.L_29 - .L_28)
	.align		4
.L_28:
        /*00a4*/ 	.word	index@(.nv.constant0.triton_poi_fused_clone_1)
        /*00a8*/ 	.short	0x0210
        /*00aa*/ 	.short	0x0034


	//----- nvinfo : EIATTR_SW_WAR
	.align		4
.L_29:
        /*00ac*/ 	.byte	0x04, 0x36
        /*00ae*/ 	.short	(.L_31 - .L_30)
.L_30:
        /*00b0*/ 	.word	0x00000008
.L_31:


//--------------------- .nv.callgraph             --------------------------
	.section	.nv.callgraph,"",@"SHT_CUDA_CALLGRAPH"
	.align	4
	.sectionentsize	8
	.align		4
        /*0000*/ 	.word	0x00000000
	.align		4
        /*0004*/ 	.word	0xffffffff
	.align		4
        /*0008*/ 	.word	0x00000000
	.align		4
        /*000c*/ 	.word	0xfffffffe
	.align		4
        /*0010*/ 	.word	0x00000000
	.align		4
        /*0014*/ 	.word	0xfffffffd
	.align		4
        /*0018*/ 	.word	0x00000000
	.align		4
        /*001c*/ 	.word	0xfffffffc


//--------------------- .text.triton_poi_fused_clone_1 --------------------------
	.section	.text.triton_poi_fused_clone_1,"ax",@progbits
	.align	128
        .global         triton_poi_fused_clone_1
        .type           triton_poi_fused_clone_1,@function
        .size           triton_poi_fused_clone_1,(.L_x_1 - triton_poi_fused_clone_1)
        .other          triton_poi_fused_clone_1,@"STO_CUDA_ENTRY STV_DEFAULT"
triton_poi_fused_clone_1:
.text.triton_poi_fused_clone_1:
[----:B------:R-:W0:Y:S01]  /*0000*/  LDC R1, c[0x0][0x28] ;  /* 0x00000a00ff017b82 */ /* 0x000e220000000800 */
[----:B------:R-:W1:Y:S07]  /*0010*/  S2R R0, SR_TID.X ;  /* 0x0000000000007919 */ /* 0x000e6e0000002100 */
[----:B------:R-:W2:Y:S01]  /*0020*/  LDC.64 R10, c[0x0][0x218] ;  /* 0x00008600ff0a7b82 */ /* 0x000ea20000000a00 */
[----:B------:R-:W-:Y:S01]  /*0030*/  ULDC.64 UR4, c[0x0][0x208] ;  /* 0x0000820000047ab9 */ /* 0x000fe20000000a00 */
[----:B------:R-:W3:Y:S06]  /*0040*/  S2R R3, SR_CTAID.X ;  /* 0x0000000000037919 */ /* 0x000eec0000002500 */
[----:B------:R-:W4:Y:S08]  /*0050*/  LDC.64 R8, c[0x0][0x220] ;  /* 0x00008800ff087b82 */ /* 0x000f300000000a00 */
[----:B------:R-:W5:Y:S08]  /*0060*/  LDC.64 R6, c[0x0][0x210] ;  /* 0x00008400ff067b82 */ /* 0x000f700000000a00 */
[----:B------:R-:W2:Y:S01]  /*0070*/  LDC.64 R4, c[0x0][0x228] ;  /* 0x00008a00ff047b82 */ /* 0x000ea20000000a00 */
[----:B-1----:R-:W-:Y:S01]  /*0080*/  IMAD.SHL.U32 R0, R0, 0x2, RZ ;  /* 0x0000000200007824 */ /* 0x002fe200078e00ff */
[----:B---3--:R-:W-:-:S04]  /*0090*/  SHF.R.S32.HI R13, RZ, 0x17, R3 ;  /* 0x00000017ff0d7819 */ /* 0x008fc80000011403 */
[----:B------:R-:W-:Y:S02]  /*00a0*/  LOP3.LUT R0, R0, 0xfe, RZ, 0xc0, !PT ;  /* 0x000000fe00007812 */ /* 0x000fe400078ec0ff */
[----:B------:R-:W-:-:S03]  /*00b0*/  SGXT R13, R13, 0x1 ;  /* 0x000000010d0d781a */ /* 0x000fc60000000200 */
[----:B------:R-:W-:-:S04]  /*00c0*/  IMAD R0, R3, 0x100, R0 ;  /* 0x0000010003007824 */ /* 0x000fc800078e0200 */
[----:B-----5:R-:W-:Y:S01]  /*00d0*/  IMAD.WIDE R6, R0, 0x4, R6 ;  /* 0x0000000400067825 */ /* 0x020fe200078e0206 */
[----:B------:R-:W-:Y:S02]  /*00e0*/  SHF.R.S32.HI R3, RZ, 0x1f, R0 ;  /* 0x0000001fff037819 */ /* 0x000fe40000011400 */
[-C--:B------:R-:W-:Y:S02]  /*00f0*/  LEA.HI R14, R13, R0.reuse, RZ, 0x6 ;  /* 0x000000000d0e7211 */ /* 0x080fe400078f30ff */
[----:B------:R-:W-:Y:S02]  /*0100*/  LEA.HI R12, R3, R0, RZ, 0x4 ;  /* 0x00000000030c7211 */ /* 0x000fe400078f20ff */
[----:B------:R-:W1:Y:S01]  /*0110*/  LDC.64 R2, c[0x0][0x230] ;  /* 0x00008c00ff027b82 */ /* 0x000e620000000a00 */
[----:B------:R-:W-:Y:S02]  /*0120*/  SHF.R.S32.HI R14, RZ, 0x6, R14 ;  /* 0x00000006ff0e7819 */ /* 0x000fe4000001140e */
[----:B------:R-:W-:-:S02]  /*0130*/  SHF.R.S32.HI R13, RZ, 0x4, R12 ;  /* 0x00000004ff0d7819 */ /* 0x000fc4000001140c */
[----:B------:R-:W-:Y:S02]  /*0140*/  LOP3.LUT R15, R12, 0xfffffff0, RZ, 0xc0, !PT ;  /* 0xfffffff00c0f7812 */ /* 0x000fe400078ec0ff */
[----:B------:R-:W-:Y:S02]  /*0150*/  LEA.HI R12, R13, R13, RZ, 0x2 ;  /* 0x0000000d0d0c7211 */ /* 0x000fe400078f10ff */
[C---:B------:R-:W-:Y:S01]  /*0160*/  ISETP.GE.AND P0, PT, R0.reuse, 0x100, PT ;  /* 0x000001000000780c */ /* 0x040fe20003f06270 */
[----:B------:R-:W-:Y:S01]  /*0170*/  IMAD.IADD R15, R0, 0x1, -R15 ;  /* 0x00000001000f7824 */ /* 0x000fe200078e0a0f */
[----:B------:R-:W-:-:S03]  /*0180*/  LOP3.LUT R12, R12, 0xfffffffc, RZ, 0xc0, !PT ;  /* 0xfffffffc0c0c7812 */ /* 0x000fc600078ec0ff */
[----:B------:R-:W-:Y:S02]  /*0190*/  IMAD R15, R14, 0x10, R15 ;  /* 0x000000100e0f7824 */ /* 0x000fe400078e020f */
[----:B------:R-:W-:Y:S01]  /*01a0*/  IMAD.IADD R19, R13, 0x1, -R12 ;  /* 0x000000010d137824 */ /* 0x000fe200078e0a0c */
[----:B------:R-:W-:Y:S01]  /*01b0*/  CS2R R12, SRZ ;  /* 0x00000000000c7805 */ /* 0x000fe2000001ff00 */
[----:B--2---:R-:W-:-:S04]  /*01c0*/  IMAD.WIDE R10, R15, 0x4, R10 ;  /* 0x000000040f0a7825 */ /* 0x004fc800078e020a */
[----:B----4-:R-:W-:Y:S01]  /*01d0*/  IMAD.WIDE R16, R15, 0x4, R8 ;  /* 0x000000040f107825 */ /* 0x010fe200078e0208 */
[----:B------:R-:W-:Y:S02]  /*01e0*/  CS2R R14, SRZ ;  /* 0x00000000000e7805 */ /* 0x000fe4000001ff00 */
[----:B------:R-:W-:Y:S01]  /*01f0*/  CS2R R8, SRZ ;  /* 0x0000000000087805 */ /* 0x000fe2000001ff00 */
[----:B------:R-:W2:Y:S01]  /*0200*/  @!P0 LDG.E.64 R12, desc[UR4][R6.64] ;  /* 0x00000004060c8981 */ /* 0x000ea2000c1e1b00 */
[C---:B0-----:R-:W-:Y:S01]  /*0210*/  IMAD.WIDE R4, R19.reuse, 0x4, R4 ;  /* 0x0000000413047825 */ /* 0x041fe200078e0204 */
[----:B------:R-:W-:Y:S02]  /*0220*/  CS2R R20, SRZ ;  /* 0x0000000000147805 */ /* 0x000fe4000001ff00 */
[----:B------:R0:W2:Y:S01]  /*0230*/  @!P0 LDG.E.EL.64 R14, desc[UR4][R10.64] ;  /* 0x000000040a0e8981 */ /* 0x0000a2000c2e1b00 */
[----:B-1----:R-:W-:Y:S01]  /*0240*/  IMAD.WIDE R2, R19, 0x4, R2 ;  /* 0x0000000413027825 */ /* 0x002fe200078e0202 */
[----:B------:R-:W-:-:S02]  /*0250*/  CS2R R18, SRZ ;  /* 0x0000000000127805 */ /* 0x000fc4000001ff00 */
[----:B------:R2:W3:Y:S04]  /*0260*/  @!P0 LDG.E.EL.64 R8, desc[UR4][R16.64] ;  /* 0x0000000410088981 */ /* 0x0004e8000c2e1b00 */
[----:B------:R-:W4:Y:S01]  /*0270*/  @!P0 LDG.E.EL R18, desc[UR4][R4.64] ;  /* 0x0000000404128981 */ /* 0x000f22000c2e1900 */
[----:B0-----:R-:W0:Y:S03]  /*0280*/  LDC.64 R10, c[0x0][0x238] ;  /* 0x00008e00ff0a7b82 */ /* 0x001e260000000a00 */
[----:B------:R-:W5:Y:S04]  /*0290*/  @!P0 LDG.E.EL R19, desc[UR4][R4.64] ;  /* 0x0000000404138981 */ /* 0x000f68000c2e1900 */
[----:B------:R-:W4:Y:S04]  /*02a0*/  @!P0 LDG.E.EL R21, desc[UR4][R2.64] ;  /* 0x0000000402158981 */ /* 0x000f28000c2e1900 */
[----:B------:R-:W5:Y:S01]  /*02b0*/  @!P0 LDG.E.EL R20, desc[UR4][R2.64] ;  /* 0x0000000402148981 */ /* 0x000f62000c2e1900 */
[----:B--2---:R-:W-:Y:S01]  /*02c0*/  FADD R17, -R14, R12 ;  /* 0x0000000c0e117221 */ /* 0x004fe20000000100 */
[----:B------:R-:W-:-:S03]  /*02d0*/  FADD R6, -R15, R13 ;  /* 0x0000000d0f067221 */ /* 0x000fc60000000100 */
[----:B---3--:R-:W-:Y:S01]  /*02e0*/  FMUL R8, R17, R8 ;  /* 0x0000000811087220 */ /* 0x008fe20000400000 */
[----:B------:R-:W-:Y:S01]  /*02f0*/  FMUL R9, R6, R9 ;  /* 0x0000000906097220 */ /* 0x000fe20000400000 */
[----:B0-----:R-:W-:-:S04]  /*0300*/  IMAD.WIDE R6, R0, 0x4, R10 ;  /* 0x0000000400067825 */ /* 0x001fc800078e020a */
[----:B----4-:R-:W-:Y:S01]  /*0310*/  FFMA R8, R8, R18, R21 ;  /* 0x0000001208087223 */ /* 0x010fe20000000015 */
[----:B-----5:R-:W-:Y:S01]  /*0320*/  FFMA R9, R9, R19, R20 ;  /* 0x0000001309097223 */ /* 0x020fe20000000014 */
[----:B------:R-:W-:Y:S06]  /*0330*/  @P0 EXIT ;  /* 0x000000000000094d */ /* 0x000fec0003800000 */
[----:B------:R-:W-:Y:S01]  /*0340*/  STG.E.64 desc[UR4][R6.64], R8 ;  /* 0x0000000806007986 */ /* 0x000fe2000c101b04 */
[----:B------:R-:W-:Y:S05]  /*0350*/  EXIT ;  /* 0x000000000000794d */ /* 0x000fea0003800000 */
.L_x_0:
[----:B------:R-:W-:-:S00]  /*0360*/  BRA `(.L_x_0) ;  /* 0xfffffffc00fc7947 */ /* 0x000fc0000383ffff */
[----:B------:R-:W-:-:S00]  /*0370*/  NOP ;  /* 0x0000000000007918 */ /* 0x000fc00000000000 */
        /* <DEDUP_REMOVED lines=8> */
.L_x_1:


//--------------------- .nv.constant0.triton_poi_fused_clone_1 --------------------------
	.section	.nv.constant0.triton_poi_fused_clone_1,"a",@progbits
	.sectionflags	@""
	.align	4
.nv.constant0.triton_poi_fused_clone_1:
	.zero		580
